//
// Generated by NVIDIA NVVM Compiler
//
// Compiler Build ID: CL-36424714
// Cuda compilation tools, release 13.0, V13.0.88
// Based on NVVM 20.0.0
//

.version 9.0
.target sm_100
.address_size 64

	// .globl	_Z12computeFramePcS_ii
.extern .shared .align 16 .b8 s_in[];

.visible .entry _Z12computeFramePcS_ii(
	.param .u64 .ptr .align 1 _Z12computeFramePcS_ii_param_0,
	.param .u64 .ptr .align 1 _Z12computeFramePcS_ii_param_1,
	.param .u32 _Z12computeFramePcS_ii_param_2,
	.param .u32 _Z12computeFramePcS_ii_param_3
)
{
	.reg .pred 	%p<7>;
	.reg .b16 	%rs<4>;
	.reg .b32 	%r<37>;
	.reg .b64 	%rd<25>;

	ld.param.u64 	%rd2, [_Z12computeFramePcS_ii_param_0];
	ld.param.u64 	%rd3, [_Z12computeFramePcS_ii_param_1];
	ld.param.u32 	%r5, [_Z12computeFramePcS_ii_param_2];
	ld.param.u32 	%r6, [_Z12computeFramePcS_ii_param_3];
	cvta.to.global.u64 	%rd1, %rd3;
	mov.u32 	%r8, %ntid.x;
	mov.u32 	%r9, %ctaid.x;
	mov.u32 	%r10, %tid.x;
	mad.lo.s32 	%r1, %r8, %r9, %r10;
	mov.u32 	%r11, %ntid.y;
	mov.u32 	%r12, %ctaid.y;
	mov.u32 	%r13, %tid.y;
	mad.lo.s32 	%r14, %r11, %r12, %r13;
	setp.ge.s32 	%p1, %r1, %r5;
	setp.ge.s32 	%p2, %r14, %r6;
	or.pred  	%p3, %p1, %p2;
	@%p3 bra 	$L__BB0_4;
	cvta.to.global.u64 	%rd4, %rd2;
	add.s32 	%r15, %r14, 2;
	add.s32 	%r16, %r5, 2;
	mul.lo.s32 	%r17, %r16, %r15;
	cvt.s64.s32 	%rd5, %r17;
	cvt.s64.s32 	%rd6, %r1;
	add.s64 	%rd7, %rd5, %rd6;
	add.s64 	%rd8, %rd4, %rd7;
	ld.global.s8 	%r18, [%rd8+2];
	ld.global.s8 	%r19, [%rd8+1];
	add.s32 	%r20, %r19, %r18;
	add.s32 	%r21, %r17, %r1;
	cvt.s64.s32 	%rd9, %r21;
	add.s64 	%rd10, %rd4, %rd9;
	ld.global.s8 	%r22, [%rd10];
	add.s32 	%r23, %r20, %r22;
	sub.s32 	%r24, %r17, %r16;
	cvt.s64.s32 	%rd11, %r24;
	add.s64 	%rd12, %rd11, %rd6;
	add.s64 	%rd13, %rd4, %rd12;
	ld.global.s8 	%r25, [%rd13+2];
	add.s32 	%r26, %r23, %r25;
	add.s32 	%r3, %r24, %r1;
	cvt.s64.s32 	%rd14, %r3;
	add.s64 	%rd15, %rd4, %rd14;
	ld.global.s8 	%r27, [%rd15];
	add.s32 	%r28, %r26, %r27;
	sub.s32 	%r29, %r24, %r16;
	cvt.s64.s32 	%rd16, %r29;
	add.s64 	%rd17, %rd16, %rd6;
	add.s64 	%rd18, %rd4, %rd17;
	ld.global.s8 	%r30, [%rd18+2];
	add.s32 	%r31, %r28, %r30;
	ld.global.s8 	%r32, [%rd18+1];
	add.s32 	%r33, %r31, %r32;
	add.s32 	%r34, %r29, %r1;
	cvt.s64.s32 	%rd19, %r34;
	add.s64 	%rd20, %rd4, %rd19;
	ld.global.s8 	%r35, [%rd20];
	add.s32 	%r4, %r33, %r35;
	ld.global.u8 	%rs1, [%rd15+1];
	setp.eq.s16 	%p4, %rs1, 0;
	@%p4 bra 	$L__BB0_3;
	and.b32  	%r36, %r4, -2;
	setp.eq.s32 	%p5, %r36, 2;
	selp.u16 	%rs2, 1, 0, %p5;
	add.s64 	%rd22, %rd1, %rd14;
	st.global.u8 	[%rd22+1], %rs2;
	bra.uni 	$L__BB0_4;
$L__BB0_3:
	setp.eq.s32 	%p6, %r4, 3;
	selp.u16 	%rs3, 1, 0, %p6;
	add.s64 	%rd24, %rd1, %rd14;
	st.global.u8 	[%rd24+1], %rs3;
$L__BB0_4:
	ret;

}
	// .globl	_Z13computeFrame2PcS_ii
.visible .entry _Z13computeFrame2PcS_ii(
	.param .u64 .ptr .align 1 _Z13computeFrame2PcS_ii_param_0,
	.param .u64 .ptr .align 1 _Z13computeFrame2PcS_ii_param_1,
	.param .u32 _Z13computeFrame2PcS_ii_param_2,
	.param .u32 _Z13computeFrame2PcS_ii_param_3
)
{
	.reg .pred 	%p<24>;
	.reg .b16 	%rs<13>;
	.reg .b32 	%r<59>;
	.reg .b64 	%rd<27>;

	ld.param.u64 	%rd7, [_Z13computeFrame2PcS_ii_param_0];
	ld.param.u64 	%rd8, [_Z13computeFrame2PcS_ii_param_1];
	ld.param.u32 	%r20, [_Z13computeFrame2PcS_ii_param_2];
	ld.param.u32 	%r22, [_Z13computeFrame2PcS_ii_param_3];
	cvta.to.global.u64 	%rd1, %rd8;
	cvta.to.global.u64 	%rd2, %rd7;
	mov.u32 	%r1, %ntid.x;
	mov.u32 	%r23, %ctaid.x;
	mov.u32 	%r2, %tid.x;
	mad.lo.s32 	%r3, %r1, %r23, %r2;
	mov.u32 	%r4, %ntid.y;
	mov.u32 	%r24, %ctaid.y;
	mov.u32 	%r5, %tid.y;
	mad.lo.s32 	%r25, %r4, %r24, %r5;
	setp.ge.s32 	%p3, %r3, %r20;
	setp.ge.s32 	%p4, %r25, %r22;
	or.pred  	%p5, %p3, %p4;
	@%p5 bra 	$L__BB1_20;
	add.s32 	%r7, %r25, 1;
	add.s32 	%r8, %r5, 1;
	shl.b32 	%r9, %r20, 1;
	mul.lo.s32 	%r14, %r9, %r25;
	add.s32 	%r10, %r14, %r9;
	cvt.s64.s32 	%rd9, %r10;
	cvt.s64.s32 	%rd3, %r3;
	add.s64 	%rd10, %rd9, %rd3;
	add.s64 	%rd4, %rd2, %rd10;
	ld.global.u8 	%rs1, [%rd4+1];
	add.s32 	%r11, %r1, 2;
	mad.lo.s32 	%r12, %r11, %r5, %r11;
	add.s32 	%r26, %r12, %r2;
	mov.u32 	%r27, s_in;
	add.s32 	%r13, %r27, %r26;
	st.shared.u8 	[%r13+1], %rs1;
	setp.ne.s32 	%p6, %r5, 0;
	cvt.s64.s32 	%rd11, %r14;
	add.s64 	%rd12, %rd11, %rd3;
	add.s64 	%rd5, %rd2, %rd12;
	add.s32 	%r15, %r27, %r2;
	@%p6 bra 	$L__BB1_3;
	ld.global.u8 	%rs2, [%rd5+1];
	st.shared.u8 	[%r15+1], %rs2;
$L__BB1_3:
	setp.ne.s32 	%p7, %r8, %r4;
	add.s32 	%r28, %r22, -2;
	setp.ne.s32 	%p8, %r25, %r28;
	and.pred  	%p1, %p7, %p8;
	add.s32 	%r16, %r10, %r9;
	cvt.s64.s32 	%rd13, %r16;
	add.s64 	%rd14, %rd13, %rd3;
	add.s64 	%rd6, %rd2, %rd14;
	add.s32 	%r17, %r13, %r11;
	@%p1 bra 	$L__BB1_5;
	ld.global.u8 	%rs3, [%rd6+1];
	st.shared.u8 	[%r17+1], %rs3;
$L__BB1_5:
	setp.ne.s32 	%p9, %r2, 0;
	@%p9 bra 	$L__BB1_7;
	add.s32 	%r29, %r10, %r3;
	cvt.s64.s32 	%rd15, %r29;
	add.s64 	%rd16, %rd2, %rd15;
	ld.global.u8 	%rs4, [%rd16];
	add.s32 	%r31, %r27, %r12;
	st.shared.u8 	[%r31], %rs4;
$L__BB1_7:
	add.s32 	%r32, %r2, 1;
	setp.eq.s32 	%p10, %r32, %r1;
	add.s32 	%r33, %r20, -2;
	setp.eq.s32 	%p11, %r3, %r33;
	or.pred  	%p2, %p10, %p11;
	not.pred 	%p12, %p2;
	@%p12 bra 	$L__BB1_9;
	ld.global.u8 	%rs5, [%rd4+2];
	st.shared.u8 	[%r13+2], %rs5;
$L__BB1_9:
	or.b32  	%r34, %r2, %r5;
	setp.ne.s32 	%p13, %r34, 0;
	mad.lo.s32 	%r18, %r5, %r11, %r15;
	@%p13 bra 	$L__BB1_11;
	add.s32 	%r35, %r14, %r3;
	cvt.s64.s32 	%rd17, %r35;
	add.s64 	%rd18, %rd2, %rd17;
	ld.global.u8 	%rs6, [%rd18];
	st.shared.u8 	[%r18], %rs6;
$L__BB1_11:
	setp.ne.s32 	%p14, %r2, 0;
	or.pred  	%p15, %p14, %p1;
	@%p15 bra 	$L__BB1_13;
	add.s32 	%r36, %r16, %r3;
	cvt.s64.s32 	%rd19, %r36;
	add.s64 	%rd20, %rd2, %rd19;
	ld.global.u8 	%rs7, [%rd20];
	add.s32 	%r37, %r12, %r11;
	add.s32 	%r39, %r27, %r37;
	st.shared.u8 	[%r39], %rs7;
$L__BB1_13:
	setp.ne.s32 	%p16, %r5, 0;
	or.pred  	%p18, %p16, %p12;
	@%p18 bra 	$L__BB1_15;
	ld.global.u8 	%rs8, [%rd5+2];
	st.shared.u8 	[%r15+2], %rs8;
$L__BB1_15:
	or.pred  	%p20, %p1, %p12;
	@%p20 bra 	$L__BB1_17;
	ld.global.u8 	%rs9, [%rd6+2];
	st.shared.u8 	[%r17+2], %rs9;
$L__BB1_17:
	bar.sync 	0;
	ld.shared.s8 	%r40, [%r17+2];
	ld.shared.s8 	%r41, [%r17+1];
	add.s32 	%r42, %r41, %r40;
	ld.shared.s8 	%r43, [%r17];
	add.s32 	%r44, %r42, %r43;
	ld.shared.s8 	%r45, [%r13+2];
	add.s32 	%r46, %r44, %r45;
	ld.shared.s8 	%r47, [%r13];
	add.s32 	%r48, %r46, %r47;
	ld.shared.s8 	%r49, [%r18+2];
	add.s32 	%r50, %r48, %r49;
	ld.shared.s8 	%r51, [%r18+1];
	add.s32 	%r52, %r50, %r51;
	ld.shared.s8 	%r53, [%r18];
	add.s32 	%r19, %r52, %r53;
	ld.shared.u8 	%rs10, [%r13+1];
	setp.eq.s16 	%p21, %rs10, 0;
	@%p21 bra 	$L__BB1_19;
	and.b32  	%r54, %r19, -2;
	setp.eq.s32 	%p22, %r54, 2;
	selp.u16 	%rs11, 1, 0, %p22;
	add.s32 	%r55, %r20, 2;
	mul.lo.s32 	%r56, %r55, %r7;
	cvt.s64.s32 	%rd21, %r56;
	add.s64 	%rd22, %rd21, %rd3;
	add.s64 	%rd23, %rd1, %rd22;
	st.global.u8 	[%rd23+1], %rs11;
	bra.uni 	$L__BB1_20;
$L__BB1_19:
	setp.eq.s32 	%p23, %r19, 3;
	selp.u16 	%rs12, 1, 0, %p23;
	add.s32 	%r57, %r20, 2;
	mul.lo.s32 	%r58, %r57, %r7;
	cvt.s64.s32 	%rd24, %r58;
	add.s64 	%rd25, %rd24, %rd3;
	add.s64 	%rd26, %rd1, %rd25;
	st.global.u8 	[%rd26+1], %rs12;
$L__BB1_20:
	ret;

}


// ===== COMPILED SASS (sm_100) =====

	.target	sm_100

	.elftype	@"ET_EXEC"


//--------------------- .note.nv.tkinfo           --------------------------
	.section	.note.nv.tkinfo,"",@"SHT_NOTE"
	.sectionflags	@"SHF_NOTE_NV_TKINFO"
	.tkinfo
        /*0018*/ 	.word	0x00000002
        /*0030*/ 	.string	""
        /*0030*/ 	.string	"ptxas"
        /*0030*/ 	.string	"Cuda compilation tools, release 13.0, V13.0.88"
        /*0030*/ 	.string	"Build cuda_13.0.r13.0/compiler.36424714_0"
        /*0030*/ 	.string	"-arch sm_100 -m 64 "



//--------------------- .note.nv.cuinfo           --------------------------
	.section	.note.nv.cuinfo,"",@"SHT_NOTE"
	.sectionflags	@"SHF_NOTE_NV_CUINFO"
        /*0018*/ 	.short	0x0002
        /*001a*/ 	.short	0x0064
        /*001c*/ 	.short	0x0082
	.zero		2


//--------------------- .nv.info                  --------------------------
	.section	.nv.info,"",@"SHT_CUDA_INFO"
	.align	4


	//----- nvinfo : EIATTR_REGCOUNT
	.align		4
        /*0000*/ 	.byte	0x04, 0x2f
        /*0002*/ 	.short	(.L_1 - .L_0)
	.align		4
.L_0:
        /*0004*/ 	.word	index@(_Z12computeFramePcS_ii)
        /*0008*/ 	.word	0x00000015


	//----- nvinfo : EIATTR_FRAME_SIZE
	.align		4
.L_1:
        /*000c*/ 	.byte	0x04, 0x11
        /*000e*/ 	.short	(.L_3 - .L_2)
	.align		4
.L_2:
        /*0010*/ 	.word	index@(_Z12computeFramePcS_ii)
        /*0014*/ 	.word	0x00000000


	//----- nvinfo : EIATTR_REGCOUNT
	.align		4
.L_3:
        /*0018*/ 	.byte	0x04, 0x2f
        /*001a*/ 	.short	(.L_5 - .L_4)
	.align		4
.L_4:
        /*001c*/ 	.word	index@(_Z13computeFrame2PcS_ii)
        /*0020*/ 	.word	0x0000001c


	//----- nvinfo : EIATTR_FRAME_SIZE
	.align		4
.L_5:
        /*0024*/ 	.byte	0x04, 0x11
        /*0026*/ 	.short	(.L_7 - .L_6)
	.align		4
.L_6:
        /*0028*/ 	.word	index@(_Z13computeFrame2PcS_ii)
        /*002c*/ 	.word	0x00000000


	//----- nvinfo : EIATTR_MIN_STACK_SIZE
	.align		4
.L_7:
        /*0030*/ 	.byte	0x04, 0x12
        /*0032*/ 	.short	(.L_9 - .L_8)
	.align		4
.L_8:
        /*0034*/ 	.word	index@(_Z13computeFrame2PcS_ii)
        /*0038*/ 	.word	0x00000000


	//----- nvinfo : EIATTR_MIN_STACK_SIZE
	.align		4
.L_9:
        /*003c*/ 	.byte	0x04, 0x12
        /*003e*/ 	.short	(.L_11 - .L_10)
	.align		4
.L_10:
        /*0040*/ 	.word	index@(_Z12computeFramePcS_ii)
        /*0044*/ 	.word	0x00000000
.L_11:


//--------------------- .nv.compat                --------------------------
	.section	.nv.compat,"",@"SHT_CUDA_COMPAT_INFO"
	.align	4
        /*0000*/ 	.byte	0x02, 0x09, 0x00, 0x00, 0x02, 0x02, 0x01, 0x00, 0x02, 0x05, 0x05, 0x00, 0x03, 0x07, 0x01, 0x01
        /*0010*/ 	.byte	0x02, 0x03, 0x00, 0x00, 0x02, 0x06, 0x01, 0x00, 0x04, 0x0b, 0x08, 0x00, 0x09, 0x00, 0x00, 0x00
        /*0020*/ 	.byte	0x00, 0x00, 0x00, 0x00


//--------------------- .nv.info._Z13computeFrame2PcS_ii --------------------------
	.section	.nv.info._Z13computeFrame2PcS_ii,"",@"SHT_CUDA_INFO"
	.sectionflags	@""
	.align	4


	//----- nvinfo : EIATTR_CUDA_API_VERSION
	.align		4
        /*0000*/ 	.byte	0x04, 0x37
        /*0002*/ 	.short	(.L_13 - .L_12)
.L_12:
        /*0004*/ 	.word	0x00000082


	//----- nvinfo : EIATTR_KPARAM_INFO
	.align		4
.L_13:
        /*0008*/ 	.byte	0x04, 0x17
        /*000a*/ 	.short	(.L_15 - .L_14)
.L_14:
        /*000c*/ 	.word	0x00000000
        /*0010*/ 	.short	0x0003
        /*0012*/ 	.short	0x0014
        /*0014*/ 	.byte	0x00, 0xf0, 0x11, 0x00


	//----- nvinfo : EIATTR_KPARAM_INFO
	.align		4
.L_15:
        /*0018*/ 	.byte	0x04, 0x17
        /*001a*/ 	.short	(.L_17 - .L_16)
.L_16:
        /*001c*/ 	.word	0x00000000
        /*0020*/ 	.short	0x0002
        /*0022*/ 	.short	0x0010
        /*0024*/ 	.byte	0x00, 0xf0, 0x11, 0x00


	//----- nvinfo : EIATTR_KPARAM_INFO
	.align		4
.L_17:
        /*0028*/ 	.byte	0x04, 0x17
        /*002a*/ 	.short	(.L_19 - .L_18)
.L_18:
        /*002c*/ 	.word	0x00000000
        /*0030*/ 	.short	0x0001
        /*0032*/ 	.short	0x0008
        /*0034*/ 	.byte	0x00, 0xf5, 0x21, 0x00


	//----- nvinfo : EIATTR_KPARAM_INFO
	.align		4
.L_19:
        /*0038*/ 	.byte	0x04, 0x17
        /*003a*/ 	.short	(.L_21 - .L_20)
.L_20:
        /*003c*/ 	.word	0x00000000
        /*0040*/ 	.short	0x0000
        /*0042*/ 	.short	0x0000
        /*0044*/ 	.byte	0x00, 0xf5, 0x21, 0x00


	//----- nvinfo : EIATTR_SPARSE_MMA_MASK
	.align		4
.L_21:
        /*0048*/ 	.byte	0x03, 0x50
        /*004a*/ 	.short	0x0000


	//----- nvinfo : EIATTR_MAXREG_COUNT
	.align		4
        /*004c*/ 	.byte	0x03, 0x1b
        /*004e*/ 	.short	0x00ff


	//----- nvinfo : EIATTR_NUM_BARRIERS
	.align		4
        /*0050*/ 	.byte	0x02, 0x4c
        /*0052*/ 	.byte	0x01
	.zero		1


	//----- nvinfo : EIATTR_MERCURY_ISA_VERSION
	.align		4
        /*0054*/ 	.byte	0x03, 0x5f
        /*0056*/ 	.short	0x0101


	//----- nvinfo : EIATTR_VRC_CTA_INIT_COUNT
	.align		4
        /*0058*/ 	.byte	0x02, 0x4a
	.zero		1
	.zero		1


	//----- nvinfo : EIATTR_EXIT_INSTR_OFFSETS
	.align		4
        /*005c*/ 	.byte	0x04, 0x1c
        /*005e*/ 	.short	(.L_23 - .L_22)


	//   ....[0]....
.L_22:
        /*0060*/ 	.word	0x000000c0


	//   ....[1]....
        /*0064*/ 	.word	0x000006b0


	//   ....[2]....
        /*0068*/ 	.word	0x00000750


	//----- nvinfo : EIATTR_CRS_STACK_SIZE
	.align		4
.L_23:
        /*006c*/ 	.byte	0x04, 0x1e
        /*006e*/ 	.short	(.L_25 - .L_24)
.L_24:
        /*0070*/ 	.word	0x00000000


	//----- nvinfo : EIATTR_CBANK_PARAM_SIZE
	.align		4
.L_25:
        /*0074*/ 	.byte	0x03, 0x19
        /*0076*/ 	.short	0x0018


	//----- nvinfo : EIATTR_PARAM_CBANK
	.align		4
        /*0078*/ 	.byte	0x04, 0x0a
        /*007a*/ 	.short	(.L_27 - .L_26)
	.align		4
.L_26:
        /*007c*/ 	.word	index@(.nv.constant0._Z13computeFrame2PcS_ii)
        /*0080*/ 	.short	0x0380
        /*0082*/ 	.short	0x0018


	//----- nvinfo : EIATTR_SW_WAR
	.align		4
.L_27:
        /*0084*/ 	.byte	0x04, 0x36
        /*0086*/ 	.short	(.L_29 - .L_28)
.L_28:
        /*0088*/ 	.word	0x00000008
.L_29:


//--------------------- .nv.info._Z12computeFramePcS_ii --------------------------
	.section	.nv.info._Z12computeFramePcS_ii,"",@"SHT_CUDA_INFO"
	.sectionflags	@""
	.align	4


	//----- nvinfo : EIATTR_CUDA_API_VERSION
	.align		4
        /*0000*/ 	.byte	0x04, 0x37
        /*0002*/ 	.short	(.L_31 - .L_30)
.L_30:
        /*0004*/ 	.word	0x00000082


	//----- nvinfo : EIATTR_KPARAM_INFO
	.align		4
.L_31:
        /*0008*/ 	.byte	0x04, 0x17
        /*000a*/ 	.short	(.L_33 - .L_32)
.L_32:
        /*000c*/ 	.word	0x00000000
        /*0010*/ 	.short	0x0003
        /*0012*/ 	.short	0x0014
        /*0014*/ 	.byte	0x00, 0xf0, 0x11, 0x00


	//----- nvinfo : EIATTR_KPARAM_INFO
	.align		4
.L_33:
        /*0018*/ 	.byte	0x04, 0x17
        /*001a*/ 	.short	(.L_35 - .L_34)
.L_34:
        /*001c*/ 	.word	0x00000000
        /*0020*/ 	.short	0x0002
        /*0022*/ 	.short	0x0010
        /*0024*/ 	.byte	0x00, 0xf0, 0x11, 0x00


	//----- nvinfo : EIATTR_KPARAM_INFO
	.align		4
.L_35:
        /*0028*/ 	.byte	0x04, 0x17
        /*002a*/ 	.short	(.L_37 - .L_36)
.L_36:
        /*002c*/ 	.word	0x00000000
        /*0030*/ 	.short	0x0001
        /*0032*/ 	.short	0x0008
        /*0034*/ 	.byte	0x00, 0xf5, 0x21, 0x00


	//----- nvinfo : EIATTR_KPARAM_INFO
	.align		4
.L_37:
        /*0038*/ 	.byte	0x04, 0x17
        /*003a*/ 	.short	(.L_39 - .L_38)
.L_38:
        /*003c*/ 	.word	0x00000000
        /*0040*/ 	.short	0x0000
        /*0042*/ 	.short	0x0000
        /*0044*/ 	.byte	0x00, 0xf5, 0x21, 0x00


	//----- nvinfo : EIATTR_SPARSE_MMA_MASK
	.align		4
.L_39:
        /*0048*/ 	.byte	0x03, 0x50
        /*004a*/ 	.short	0x0000


	//----- nvinfo : EIATTR_MAXREG_COUNT
	.align		4
        /*004c*/ 	.byte	0x03, 0x1b
        /*004e*/ 	.short	0x00ff


	//----- nvinfo : EIATTR_MERCURY_ISA_VERSION
	.align		4
        /*0050*/ 	.byte	0x03, 0x5f
        /*0052*/ 	.short	0x0101


	//----- nvinfo : EIATTR_VRC_CTA_INIT_COUNT
	.align		4
        /*0054*/ 	.byte	0x02, 0x4a
	.zero		1
	.zero		1


	//----- nvinfo : EIATTR_EXIT_INSTR_OFFSETS
	.align		4
        /*0058*/ 	.byte	0x04, 0x1c
        /*005a*/ 	.short	(.L_41 - .L_40)


	//   ....[0]....
.L_40:
        /*005c*/ 	.word	0x000000c0


	//   ....[1]....
        /*0060*/ 	.word	0x000003e0


	//   ....[2]....
        /*0064*/ 	.word	0x00000450


	//----- nvinfo : EIATTR_CRS_STACK_SIZE
	.align		4
.L_41:
        /*0068*/ 	.byte	0x04, 0x1e
        /*006a*/ 	.short	(.L_43 - .L_42)
.L_42:
        /*006c*/ 	.word	0x00000000


	//----- nvinfo : EIATTR_CBANK_PARAM_SIZE
	.align		4
.L_43:
        /*0070*/ 	.byte	0x03, 0x19
        /*0072*/ 	.short	0x0018


	//----- nvinfo : EIATTR_PARAM_CBANK
	.align		4
        /*0074*/ 	.byte	0x04, 0x0a
        /*0076*/ 	.short	(.L_45 - .L_44)
	.align		4
.L_44:
        /*0078*/ 	.word	index@(.nv.constant0._Z12computeFramePcS_ii)
        /*007c*/ 	.short	0x0380
        /*007e*/ 	.short	0x0018


	//----- nvinfo : EIATTR_SW_WAR
	.align		4
.L_45:
        /*0080*/ 	.byte	0x04, 0x36
        /*0082*/ 	.short	(.L_47 - .L_46)
.L_46:
        /*0084*/ 	.word	0x00000008
.L_47:


//--------------------- .nv.callgraph             --------------------------
	.section	.nv.callgraph,"",@"SHT_CUDA_CALLGRAPH"
	.align	4
	.sectionentsize	8
	.align		4
        /*0000*/ 	.word	0x00000000
	.align		4
        /*0004*/ 	.word	0xffffffff
	.align		4
        /*0008*/ 	.word	0x00000000
	.align		4
        /*000c*/ 	.word	0xfffffffe
	.align		4
        /*0010*/ 	.word	0x00000000
	.align		4
        /*0014*/ 	.word	0xfffffffd
	.align		4
        /*0018*/ 	.word	0x00000000
	.align		4
        /*001c*/ 	.word	0xfffffffc


//--------------------- .text._Z13computeFrame2PcS_ii --------------------------
	.section	.text._Z13computeFrame2PcS_ii,"ax",@progbits
	.align	128
        .global         _Z13computeFrame2PcS_ii
        .type           _Z13computeFrame2PcS_ii,@function
        .size           _Z13computeFrame2PcS_ii,(.L_x_4 - _Z13computeFrame2PcS_ii)
        .other          _Z13computeFrame2PcS_ii,@"STO_CUDA_ENTRY STV_DEFAULT"
_Z13computeFrame2PcS_ii:
.text._Z13computeFrame2PcS_ii:
[----:B------:R-:W-:Y:S01]  /*0000*/  LDC R1, c[0x0][0x37c] ;  /* 0x0000df00ff017b82 */ /* 0x000fe20000000800 */
[----:B------:R-:W0:Y:S01]  /*0010*/  S2R R15, SR_CTAID.Y ;  /* 0x00000000000f7919 */ /* 0x000e220000002600 */
[----:B------:R-:W1:Y:S01]  /*0020*/  LDCU UR9, c[0x0][0x360] ;  /* 0x00006c00ff0977ac */ /* 0x000e620008000800 */
[----:B------:R-:W0:Y:S01]  /*0030*/  S2R R16, SR_TID.Y ;  /* 0x0000000000107919 */ /* 0x000e220000002200 */
[----:B------:R-:W0:Y:S01]  /*0040*/  LDCU UR8, c[0x0][0x364] ;  /* 0x00006c80ff0877ac */ /* 0x000e220008000800 */
[----:B------:R-:W1:Y:S01]  /*0050*/  S2R R14, SR_CTAID.X ;  /* 0x00000000000e7919 */ /* 0x000e620000002500 */
[----:B------:R-:W2:Y:S01]  /*0060*/  LDCU.64 UR12, c[0x0][0x390] ;  /* 0x00007200ff0c77ac */ /* 0x000ea20008000a00 */
[----:B------:R-:W1:Y:S01]  /*0070*/  S2R R17, SR_TID.X ;  /* 0x0000000000117919 */ /* 0x000e620000002100 */
[----:B0-----:R-:W-:-:S05]  /*0080*/  IMAD R15, R15, UR8, R16 ;  /* 0x000000080f0f7c24 */ /* 0x001fca000f8e0210 */
[----:B--2---:R-:W-:Y:S01]  /*0090*/  ISETP.GE.AND P0, PT, R15, UR13, PT ;  /* 0x0000000d0f007c0c */ /* 0x004fe2000bf06270 */
[----:B-1----:R-:W-:-:S05]  /*00a0*/  IMAD R14, R14, UR9, R17 ;  /* 0x000000090e0e7c24 */ /* 0x002fca000f8e0211 */
[----:B------:R-:W-:-:S13]  /*00b0*/  ISETP.GE.OR P0, PT, R14, UR12, P0 ;  /* 0x0000000c0e007c0c */ /* 0x000fda0008706670 */
[----:B------:R-:W-:Y:S05]  /*00c0*/  @P0 EXIT ;  /* 0x000000000000094d */ /* 0x000fea0003800000 */
[----:B------:R-:W0:Y:S01]  /*00d0*/  LDCU.64 UR14, c[0x0][0x380] ;  /* 0x00007000ff0e77ac */ /* 0x000e220008000a00 */
[----:B------:R-:W-:Y:S02]  /*00e0*/  ISETP.NE.AND P2, PT, R16, RZ, PT ;  /* 0x000000ff1000720c */ /* 0x000fe40003f45270 */
[----:B------:R-:W-:Y:S01]  /*00f0*/  SHF.R.S32.HI R0, RZ, 0x1f, R14 ;  /* 0x0000001fff007819 */ /* 0x000fe2000001140e */
[----:B------:R-:W-:Y:S01]  /*0100*/  USHF.L.U32 UR6, UR12, 0x1, URZ ;  /* 0x000000010c067899 */ /* 0x000fe200080006ff */
[----:B------:R-:W1:Y:S05]  /*0110*/  LDCU.64 UR10, c[0x0][0x358] ;  /* 0x00006b00ff0a77ac */ /* 0x000e6a0008000a00 */
[----:B------:R-:W-:-:S04]  /*0120*/  IMAD R9, R15, UR6, RZ ;  /* 0x000000060f097c24 */ /* 0x000fc8000f8e02ff */
[C---:B------:R-:W-:Y:S01]  /*0130*/  VIADD R11, R9.reuse, UR6 ;  /* 0x00000006090b7c36 */ /* 0x040fe20008000000 */
[----:B------:R-:W-:Y:S02]  /*0140*/  SHF.R.S32.HI R5, RZ, 0x1f, R9 ;  /* 0x0000001fff057819 */ /* 0x000fe40000011409 */
[--C-:B0-----:R-:W-:Y:S02]  /*0150*/  IADD3 R4, P3, P4, R9, UR14, R14.reuse ;  /* 0x0000000e09047c10 */ /* 0x101fe4000fc7e00e */
[----:B------:R-:W-:Y:S02]  /*0160*/  SHF.R.S32.HI R3, RZ, 0x1f, R11 ;  /* 0x0000001fff037819 */ /* 0x000fe4000001140b */
[----:B------:R-:W-:Y:S02]  /*0170*/  IADD3 R2, P0, P1, R11, UR14, R14 ;  /* 0x0000000e0b027c10 */ /* 0x000fe4000f91e00e */
[--C-:B------:R-:W-:Y:S02]  /*0180*/  IADD3.X R5, PT, PT, R5, UR15, R0.reuse, P3, P4 ;  /* 0x0000000f05057c10 */ /* 0x100fe40009fe8400 */
[----:B------:R-:W-:-:S03]  /*0190*/  IADD3.X R3, PT, PT, R3, UR15, R0, P0, P1 ;  /* 0x0000000f03037c10 */ /* 0x000fc600087e2400 */
[----:B-1----:R-:W2:Y:S04]  /*01a0*/  @!P2 LDG.E.U8 R22, desc[UR10][R4.64+0x1] ;  /* 0x0000010a0416a981 */ /* 0x002ea8000c1e1100 */
[----:B------:R-:W3:Y:S01]  /*01b0*/  LDG.E.U8 R21, desc[UR10][R2.64+0x1] ;  /* 0x0000010a02157981 */ /* 0x000ee2000c1e1100 */
[----:B------:R-:W0:Y:S01]  /*01c0*/  S2UR UR5, SR_CgaCtaId ;  /* 0x00000000000579c3 */ /* 0x000e220000008800 */
[----:B------:R-:W-:Y:S01]  /*01d0*/  UIADD3 UR4, UPT, UPT, UR13, -0x2, URZ ;  /* 0xfffffffe0d047890 */ /* 0x000fe2000fffe0ff */
[----:B------:R-:W-:Y:S01]  /*01e0*/  VIADD R6, R16, 0x1 ;  /* 0x0000000110067836 */ /* 0x000fe20000000000 */
[----:B------:R-:W-:Y:S01]  /*01f0*/  UIADD3 UR7, UPT, UPT, UR9, 0x2, URZ ;  /* 0x0000000209077890 */ /* 0x000fe2000fffe0ff */
[----:B------:R-:W-:-:S03]  /*0200*/  ISETP.NE.AND P3, PT, R17, RZ, PT ;  /* 0x000000ff1100720c */ /* 0x000fc60003f65270 */
[----:B------:R-:W-:Y:S01]  /*0210*/  ISETP.NE.AND P0, PT, R15, UR4, PT ;  /* 0x000000040f007c0c */ /* 0x000fe2000bf05270 */
[----:B------:R-:W-:-:S03]  /*0220*/  VIADD R13, R11, UR6 ;  /* 0x000000060b0d7c36 */ /* 0x000fc60008000000 */
[----:B------:R-:W-:Y:S02]  /*0230*/  ISETP.NE.AND P0, PT, R6, UR8, P0 ;  /* 0x0000000806007c0c */ /* 0x000fe40008705270 */
[C---:B------:R-:W-:Y:S01]  /*0240*/  LOP3.LUT P5, RZ, R17.reuse, R16, RZ, 0xfc, !PT ;  /* 0x0000001011ff7212 */ /* 0x040fe200078afcff */
[----:B------:R-:W-:Y:S01]  /*0250*/  IMAD.U32 R19, RZ, RZ, UR7 ;  /* 0x00000007ff137e24 */ /* 0x000fe2000f8e00ff */
[----:B------:R-:W-:Y:S01]  /*0260*/  ISETP.NE.OR P4, PT, R17, RZ, P0 ;  /* 0x000000ff1100720c */ /* 0x000fe20000785670 */
[----:B------:R-:W-:Y:S01]  /*0270*/  UMOV UR4, 0x400 ;  /* 0x0000040000047882 */ /* 0x000fe20000000000 */
[----:B------:R-:W-:Y:S01]  /*0280*/  UIADD3 UR8, UPT, UPT, UR12, -0x2, URZ ;  /* 0xfffffffe0c087890 */ /* 0x000fe2000fffe0ff */
[----:B------:R-:W-:Y:S02]  /*0290*/  SHF.R.S32.HI R7, RZ, 0x1f, R13 ;  /* 0x0000001fff077819 */ /* 0x000fe4000001140d */
[----:B------:R-:W-:Y:S01]  /*02a0*/  IADD3 R6, P1, P6, R13, UR14, R14 ;  /* 0x0000000e0d067c10 */ /* 0x000fe2000fe3e00e */
[----:B------:R-:W-:Y:S01]  /*02b0*/  IMAD R20, R16, UR7, R19 ;  /* 0x0000000710147c24 */ /* 0x000fe2000f8e0213 */
[----:B0-----:R-:W-:Y:S01]  /*02c0*/  ULEA UR4, UR5, UR4, 0x18 ;  /* 0x0000000405047291 */ /* 0x001fe2000f8ec0ff */
[----:B------:R-:W-:Y:S01]  /*02d0*/  VIADD R8, R17, 0x1 ;  /* 0x0000000111087836 */ /* 0x000fe20000000000 */
[----:B------:R-:W-:Y:S01]  /*02e0*/  IADD3.X R7, PT, PT, R7, UR15, R0, P1, P6 ;  /* 0x0000000f07077c10 */ /* 0x000fe20008fec400 */
[C---:B------:R-:W-:Y:S01]  /*02f0*/  @!P3 IMAD.IADD R11, R14.reuse, 0x1, R11 ;  /* 0x000000010e0bb824 */ /* 0x040fe200078e020b */
[----:B------:R-:W-:-:S02]  /*0300*/  ISETP.NE.AND P1, PT, R14, UR8, PT ;  /* 0x000000080e007c0c */ /* 0x000fc4000bf25270 */
[----:B------:R-:W-:Y:S01]  /*0310*/  IADD3 R18, PT, PT, R20, UR4, R17 ;  /* 0x0000000414127c10 */ /* 0x000fe2000fffe011 */
[----:B------:R-:W-:Y:S01]  /*0320*/  @!P5 IMAD.IADD R23, R14, 0x1, R9 ;  /* 0x000000010e17d824 */ /* 0x000fe200078e0209 */
[----:B------:R-:W-:Y:S01]  /*0330*/  ISETP.EQ.OR P1, PT, R8, UR9, !P1 ;  /* 0x0000000908007c0c */ /* 0x000fe2000cf22670 */
[----:B------:R-:W-:Y:S01]  /*0340*/  @!P4 IMAD.IADD R24, R14, 0x1, R13 ;  /* 0x000000010e18c824 */ /* 0x000fe200078e020d */
[----:B------:R-:W-:-:S04]  /*0350*/  @!P3 IADD3 R8, P6, PT, R11, UR14, RZ ;  /* 0x0000000e0b08bc10 */ /* 0x000fc8000ffde0ff */
[----:B------:R-:W-:Y:S02]  /*0360*/  @!P3 LEA.HI.X.SX32 R9, R11, UR15, 0x1, P6 ;  /* 0x0000000f0b09bc11 */ /* 0x000fe4000b0f0eff */
[----:B------:R-:W-:-:S04]  /*0370*/  @!P4 IADD3 R10, P6, PT, R24, UR14, RZ ;  /* 0x0000000e180acc10 */ /* 0x000fc8000ffde0ff */
[----:B------:R-:W-:Y:S01]  /*0380*/  @!P4 LEA.HI.X.SX32 R11, R24, UR15, 0x1, P6 ;  /* 0x0000000f180bcc11 */ /* 0x000fe2000b0f0eff */
[----:B------:R-:W4:Y:S01]  /*0390*/  @!P3 LDG.E.U8 R9, desc[UR10][R8.64] ;  /* 0x0000000a0809b981 */ /* 0x000f22000c1e1100 */
[----:B------:R-:W-:-:S03]  /*03a0*/  PLOP3.LUT P6, PT, P0, P1, PT, 0xf2, 0x2f ;  /* 0x00000000002f781c */ /* 0x000fc600007c3e72 */
[----:B------:R-:W5:Y:S04]  /*03b0*/  @P1 LDG.E.U8 R3, desc[UR10][R2.64+0x2] ;  /* 0x0000020a02031981 */ /* 0x000f68000c1e1100 */
[----:B------:R-:W5:Y:S06]  /*03c0*/  @!P4 LDG.E.U8 R10, desc[UR10][R10.64] ;  /* 0x0000000a0a0ac981 */ /* 0x000f6c000c1e1100 */
[----:B------:R-:W5:Y:S04]  /*03d0*/  @!P6 LDG.E.U8 R25, desc[UR10][R6.64+0x2] ;  /* 0x0000020a0619e981 */ /* 0x000f68000c1e1100 */
[----:B---3--:R0:W-:Y:S04]  /*03e0*/  STS.U8 [R18+0x1], R21 ;  /* 0x0000011512007388 */ /* 0x0081e80000000000 */
[----:B--2---:R-:W-:Y:S01]  /*03f0*/  @!P2 STS.U8 [R17+UR4+0x1], R22 ;  /* 0x000001161100a988 */ /* 0x004fe20008000004 */
[----:B------:R-:W-:-:S04]  /*0400*/  @!P5 IADD3 R12, P2, PT, R23, UR14, RZ ;  /* 0x0000000e170cdc10 */ /* 0x000fc8000ff5e0ff */
[----:B------:R-:W-:Y:S02]  /*0410*/  @!P5 LEA.HI.X.SX32 R13, R23, UR15, 0x1, P2 ;  /* 0x0000000f170ddc11 */ /* 0x000fe400090f0eff */
[----:B------:R-:W-:Y:S01]  /*0420*/  ISETP.NE.OR P2, PT, R16, RZ, !P1 ;  /* 0x000000ff1000720c */ /* 0x000fe20004f45670 */
[----:B------:R-:W2:Y:S04]  /*0430*/  @!P0 LDG.E.U8 R23, desc[UR10][R6.64+0x1] ;  /* 0x0000010a06178981 */ /* 0x000ea8000c1e1100 */
[----:B------:R-:W3:Y:S08]  /*0440*/  @!P5 LDG.E.U8 R12, desc[UR10][R12.64] ;  /* 0x0000000a0c0cd981 */ /* 0x000ef0000c1e1100 */
[----:B------:R-:W3:Y:S01]  /*0450*/  @!P2 LDG.E.U8 R4, desc[UR10][R4.64+0x2] ;  /* 0x0000020a0404a981 */ /* 0x000ee2000c1e1100 */
[----:B0-----:R-:W-:Y:S01]  /*0460*/  VIADD R21, R17, UR4 ;  /* 0x0000000411157c36 */ /* 0x001fe20008000000 */
[----:B------:R-:W-:-:S03]  /*0470*/  @!P4 IADD3 R19, PT, PT, R20, UR4, R19 ;  /* 0x000000041413cc10 */ /* 0x000fc6000fffe013 */
[----:B------:R-:W-:Y:S02]  /*0480*/  IMAD R21, R16, UR7, R21 ;  /* 0x0000000710157c24 */ /* 0x000fe4000f8e0215 */
[----:B------:R-:W-:Y:S01]  /*0490*/  VIADD R15, R15, 0x1 ;  /* 0x000000010f0f7836 */ /* 0x000fe20000000000 */
[----:B--2---:R-:W-:Y:S04]  /*04a0*/  @!P0 STS.U8 [R18+UR7+0x1], R23 ;  /* 0x0000011712008988 */ /* 0x004fe80008000007 */
[----:B----4-:R-:W-:Y:S04]  /*04b0*/  @!P3 STS.U8 [R20+UR4], R9 ;  /* 0x000000091400b988 */ /* 0x010fe80008000004 */
[----:B-----5:R-:W-:Y:S04]  /*04c0*/  @P1 STS.U8 [R18+0x2], R3 ;  /* 0x0000020312001388 */ /* 0x020fe80000000000 */
[----:B---3--:R-:W-:Y:S04]  /*04d0*/  @!P5 STS.U8 [R21], R12 ;  /* 0x0000000c1500d388 */ /* 0x008fe80000000000 */
[----:B------:R-:W-:Y:S04]  /*04e0*/  @!P4 STS.U8 [R19], R10 ;  /* 0x0000000a1300c388 */ /* 0x000fe80000000000 */
[----:B------:R-:W-:Y:S04]  /*04f0*/  @!P2 STS.U8 [R17+UR4+0x2], R4 ;  /* 0x000002041100a988 */ /* 0x000fe80008000004 */
[----:B------:R-:W-:Y:S01]  /*0500*/  @!P6 STS.U8 [R18+UR7+0x2], R25 ;  /* 0x000002191200e988 */ /* 0x000fe20008000007 */
[----:B------:R-:W-:Y:S06]  /*0510*/  BAR.SYNC.DEFER_BLOCKING 0x0 ;  /* 0x0000000000007b1d */ /* 0x000fec0000010000 */
[----:B------:R-:W0:Y:S04]  /*0520*/  LDS.U8 R13, [R18+0x1] ;  /* 0x00000100120d7984 */ /* 0x000e280000000000 */
[----:B------:R-:W-:Y:S04]  /*0530*/  LDS.S8 R2, [R18+UR7+0x2] ;  /* 0x0000020712027984 */ /* 0x000fe80008000200 */
[----:B------:R-:W-:Y:S04]  /*0540*/  LDS.S8 R5, [R18+UR7+0x1] ;  /* 0x0000010712057984 */ /* 0x000fe80008000200 */
[----:B------:R-:W1:Y:S04]  /*0550*/  LDS.S8 R6, [R18+UR7] ;  /* 0x0000000712067984 */ /* 0x000e680008000200 */
[----:B------:R-:W-:Y:S04]  /*0560*/  LDS.S8 R7, [R18+0x2] ;  /* 0x0000020012077984 */ /* 0x000fe80000000200 */
[----:B------:R-:W2:Y:S04]  /*0570*/  LDS.S8 R8, [R18] ;  /* 0x0000000012087984 */ /* 0x000ea80000000200 */
[----:B------:R-:W-:Y:S04]  /*0580*/  LDS.S8 R3, [R21+0x2] ;  /* 0x0000020015037984 */ /* 0x000fe80000000200 */
[----:B------:R-:W3:Y:S04]  /*0590*/  LDS.S8 R9, [R21+0x1] ;  /* 0x0000010015097984 */ /* 0x000ee80000000200 */
[----:B------:R-:W4:Y:S01]  /*05a0*/  LDS.S8 R11, [R21] ;  /* 0x00000000150b7984 */ /* 0x000f220000000200 */
[----:B0-----:R-:W-:-:S02]  /*05b0*/  ISETP.NE.AND P0, PT, R13, RZ, PT ;  /* 0x000000ff0d00720c */ /* 0x001fc40003f05270 */
[----:B-1----:R-:W-:-:S04]  /*05c0*/  IADD3 R2, PT, PT, R6, R5, R2 ;  /* 0x0000000506027210 */ /* 0x002fc80007ffe002 */
[----:B--2---:R-:W-:-:S04]  /*05d0*/  IADD3 R2, PT, PT, R8, R2, R7 ;  /* 0x0000000208027210 */ /* 0x004fc80007ffe007 */
[----:B---3--:R-:W-:-:S05]  /*05e0*/  IADD3 R2, PT, PT, R9, R2, R3 ;  /* 0x0000000209027210 */ /* 0x008fca0007ffe003 */
[----:B----4-:R-:W-:Y:S01]  /*05f0*/  IMAD.IADD R2, R2, 0x1, R11 ;  /* 0x0000000102027824 */ /* 0x010fe200078e020b */
[----:B------:R-:W-:Y:S06]  /*0600*/  @!P0 BRA `(.L_x_0) ;  /* 0x00000000002c8947 */ /* 0x000fec0003800000 */
[----:B------:R-:W0:Y:S01]  /*0610*/  LDCU.64 UR6, c[0x0][0x388] ;  /* 0x00007100ff0677ac */ /* 0x000e220008000a00 */
[----:B------:R-:W-:Y:S01]  /*0620*/  LOP3.LUT R2, R2, 0xfffffffe, RZ, 0xc0, !PT ;  /* 0xfffffffe02027812 */ /* 0x000fe200078ec0ff */
[----:B------:R-:W-:-:S03]  /*0630*/  UIADD3 UR4, UPT, UPT, UR12, 0x2, URZ ;  /* 0x000000020c047890 */ /* 0x000fc6000fffe0ff */
[----:B------:R-:W-:-:S04]  /*0640*/  ISETP.NE.AND P0, PT, R2, 0x2, PT ;  /* 0x000000020200780c */ /* 0x000fc80003f05270 */
[----:B------:R-:W-:Y:S01]  /*0650*/  SEL R3, RZ, 0x1, P0 ;  /* 0x00000001ff037807 */ /* 0x000fe20000000000 */
[----:B------:R-:W-:-:S05]  /*0660*/  IMAD R15, R15, UR4, RZ ;  /* 0x000000040f0f7c24 */ /* 0x000fca000f8e02ff */
[----:B0-----:R-:W-:Y:S02]  /*0670*/  IADD3 R14, P1, P2, R15, UR6, R14 ;  /* 0x000000060f0e7c10 */ /* 0x001fe4000fa3e00e */
[----:B------:R-:W-:-:S04]  /*0680*/  SHF.R.S32.HI R15, RZ, 0x1f, R15 ;  /* 0x0000001fff0f7819 */ /* 0x000fc8000001140f */
[----:B------:R-:W-:-:S05]  /*0690*/  IADD3.X R15, PT, PT, R15, UR7, R0, P1, P2 ;  /* 0x000000070f0f7c10 */ /* 0x000fca0008fe4400 */
[----:B------:R-:W-:Y:S01]  /*06a0*/  STG.E.U8 desc[UR10][R14.64+0x1], R3 ;  /* 0x000001030e007986 */ /* 0x000fe2000c10110a */
[----:B------:R-:W-:Y:S05]  /*06b0*/  EXIT ;  /* 0x000000000000794d */ /* 0x000fea0003800000 */
.L_x_0:
[----:B------:R-:W0:Y:S01]  /*06c0*/  LDCU.64 UR6, c[0x0][0x388] ;  /* 0x00007100ff0677ac */ /* 0x000e220008000a00 */
[----:B------:R-:W-:Y:S01]  /*06d0*/  ISETP.NE.AND P0, PT, R2, 0x3, PT ;  /* 0x000000030200780c */ /* 0x000fe20003f05270 */
[----:B------:R-:W-:-:S03]  /*06e0*/  UIADD3 UR4, UPT, UPT, UR12, 0x2, URZ ;  /* 0x000000020c047890 */ /* 0x000fc6000fffe0ff */
[----:B------:R-:W-:-:S03]  /*06f0*/  SEL R3, RZ, 0x1, P0 ;  /* 0x00000001ff037807 */ /* 0x000fc60000000000 */
[----:B------:R-:W-:-:S05]  /*0700*/  IMAD R15, R15, UR4, RZ ;  /* 0x000000040f0f7c24 */ /* 0x000fca000f8e02ff */
[----:B0-----:R-:W-:Y:S02]  /*0710*/  IADD3 R14, P1, P2, R15, UR6, R14 ;  /* 0x000000060f0e7c10 */ /* 0x001fe4000fa3e00e */
[----:B------:R-:W-:-:S04]  /*0720*/  SHF.R.S32.HI R15, RZ, 0x1f, R15 ;  /* 0x0000001fff0f7819 */ /* 0x000fc8000001140f */
[----:B------:R-:W-:-:S05]  /*0730*/  IADD3.X R15, PT, PT, R15, UR7, R0, P1, P2 ;  /* 0x000000070f0f7c10 */ /* 0x000fca0008fe4400 */
[----:B------:R-:W-:Y:S01]  /*0740*/  STG.E.U8 desc[UR10][R14.64+0x1], R3 ;  /* 0x000001030e007986 */ /* 0x000fe2000c10110a */
[----:B------:R-:W-:Y:S05]  /*0750*/  EXIT ;  /* 0x000000000000794d */ /* 0x000fea0003800000 */
.L_x_1:
[----:B------:R-:W-:-:S00]  /*0760*/  BRA `(.L_x_1) ;  /* 0xfffffffc00fc7947 */ /* 0x000fc0000383ffff */
[----:B------:R-:W-:-:S00]  /*0770*/  NOP ;  /* 0x0000000000007918 */ /* 0x000fc00000000000 */
        /* <DEDUP_REMOVED lines=8> */
.L_x_4:


//--------------------- .text._Z12computeFramePcS_ii --------------------------
	.section	.text._Z12computeFramePcS_ii,"ax",@progbits
	.align	128
        .global         _Z12computeFramePcS_ii
        .type           _Z12computeFramePcS_ii,@function
        .size           _Z12computeFramePcS_ii,(.L_x_5 - _Z12computeFramePcS_ii)
        .other          _Z12computeFramePcS_ii,@"STO_CUDA_ENTRY STV_DEFAULT"
_Z12computeFramePcS_ii:
.text._Z12computeFramePcS_ii:
        /* <DEDUP_REMOVED lines=14> */
[----:B------:R-:W-:Y:S01]  /*00e0*/  VIADD R2, R2, 0x2 ;  /* 0x0000000202027836 */ /* 0x000fe20000000000 */
[----:B------:R-:W-:Y:S01]  /*00f0*/  SHF.R.S32.HI R15, RZ, 0x1f, R0 ;  /* 0x0000001fff0f7819 */ /* 0x000fe20000011400 */
[----:B------:R-:W-:Y:S01]  /*0100*/  UIADD3 UR4, UPT, UPT, UR4, 0x2, URZ ;  /* 0x0000000204047890 */ /* 0x000fe2000fffe0ff */
[----:B------:R-:W1:Y:S05]  /*0110*/  LDCU.64 UR6, c[0x0][0x358] ;  /* 0x00006b00ff0677ac */ /* 0x000e6a0008000a00 */
[----:B------:R-:W-:-:S05]  /*0120*/  IMAD R3, R2, UR4, RZ ;  /* 0x0000000402037c24 */ /* 0x000fca000f8e02ff */
[----:B------:R-:W-:Y:S02]  /*0130*/  SHF.R.S32.HI R2, RZ, 0x1f, R3 ;  /* 0x0000001fff027819 */ /* 0x000fe40000011403 */
[----:B0-----:R-:W-:-:S04]  /*0140*/  IADD3 R8, P0, P1, R3, UR8, R0 ;  /* 0x0000000803087c10 */ /* 0x001fc8000f91e000 */
[----:B------:R-:W-:Y:S01]  /*0150*/  IADD3.X R9, PT, PT, R2, UR9, R15, P0, P1 ;  /* 0x0000000902097c10 */ /* 0x000fe200087e240f */
[----:B------:R-:W-:Y:S02]  /*0160*/  IMAD.IADD R2, R0, 0x1, R3 ;  /* 0x0000000100027824 */ /* 0x000fe400078e0203 */
[----:B------:R-:W-:Y:S02]  /*0170*/  VIADD R3, R3, -UR4 ;  /* 0x8000000403037c36 */ /* 0x000fe40008000000 */
[----:B-1----:R-:W2:Y:S01]  /*0180*/  LDG.E.S8 R5, desc[UR6][R8.64+0x2] ;  /* 0x0000020608057981 */ /* 0x002ea2000c1e1300 */
[----:B------:R-:W-:Y:S01]  /*0190*/  IADD3 R10, P2, PT, R2, UR8, RZ ;  /* 0x00000008020a7c10 */ /* 0x000fe2000ff5e0ff */
[C---:B------:R-:W-:Y:S02]  /*01a0*/  VIADD R7, R3.reuse, -UR4 ;  /* 0x8000000403077c36 */ /* 0x040fe40008000000 */
[----:B------:R-:W-:Y:S01]  /*01b0*/  IMAD.IADD R4, R0, 0x1, R3 ;  /* 0x0000000100047824 */ /* 0x000fe200078e0203 */
[----:B------:R-:W-:Y:S01]  /*01c0*/  LEA.HI.X.SX32 R11, R2, UR9, 0x1, P2 ;  /* 0x00000009020b7c11 */ /* 0x000fe200090f0eff */
[----:B------:R0:W2:Y:S01]  /*01d0*/  LDG.E.S8 R14, desc[UR6][R8.64+0x1] ;  /* 0x00000106080e7981 */ /* 0x0000a2000c1e1300 */
[--C-:B------:R-:W-:Y:S01]  /*01e0*/  IADD3 R6, P1, P0, R3, UR8, R0.reuse ;  /* 0x0000000803067c10 */ /* 0x100fe2000f83e000 */
[----:B------:R-:W-:Y:S01]  /*01f0*/  IMAD.IADD R13, R0, 0x1, R7 ;  /* 0x00000001000d7824 */ /* 0x000fe200078e0207 */
[----:B------:R-:W-:Y:S01]  /*0200*/  IADD3 R2, P3, P4, R7, UR8, R0 ;  /* 0x0000000807027c10 */ /* 0x000fe2000fc7e000 */
[----:B------:R-:W2:Y:S01]  /*0210*/  LDG.E.S8 R10, desc[UR6][R10.64] ;  /* 0x000000060a0a7981 */ /* 0x000ea2000c1e1300 */
[----:B------:R-:W-:-:S02]  /*0220*/  SHF.R.S32.HI R0, RZ, 0x1f, R4 ;  /* 0x0000001fff007819 */ /* 0x000fc40000011404 */
[----:B------:R-:W-:Y:S02]  /*0230*/  SHF.R.S32.HI R12, RZ, 0x1f, R3 ;  /* 0x0000001fff0c7819 */ /* 0x000fe40000011403 */
[----:B------:R-:W-:Y:S02]  /*0240*/  SHF.R.S32.HI R16, RZ, 0x1f, R7 ;  /* 0x0000001fff107819 */ /* 0x000fe40000011407 */
[----:B0-----:R-:W-:Y:S02]  /*0250*/  IADD3 R8, P2, PT, R4, UR8, RZ ;  /* 0x0000000804087c10 */ /* 0x001fe4000ff5e0ff */
[--C-:B------:R-:W-:Y:S02]  /*0260*/  IADD3.X R7, PT, PT, R12, UR9, R15.reuse, P1, P0 ;  /* 0x000000090c077c10 */ /* 0x100fe40008fe040f */
[----:B------:R-:W-:Y:S02]  /*0270*/  IADD3.X R9, PT, PT, R0, UR9, RZ, P2, !PT ;  /* 0x0000000900097c10 */ /* 0x000fe400097fe4ff */
[----:B------:R-:W-:Y:S01]  /*0280*/  IADD3.X R3, PT, PT, R16, UR9, R15, P3, P4 ;  /* 0x0000000910037c10 */ /* 0x000fe20009fe840f */
[----:B------:R-:W3:Y:S04]  /*0290*/  LDG.E.S8 R6, desc[UR6][R6.64+0x2] ;  /* 0x0000020606067981 */ /* 0x000ee8000c1e1300 */
[----:B------:R-:W4:Y:S01]  /*02a0*/  LDG.E.U8 R18, desc[UR6][R8.64+0x1] ;  /* 0x0000010608127981 */ /* 0x000f22000c1e1100 */
[----:B------:R-:W-:-:S03]  /*02b0*/  IADD3 R12, P0, PT, R13, UR8, RZ ;  /* 0x000000080d0c7c10 */ /* 0x000fc6000ff1e0ff */
[----:B------:R-:W3:Y:S01]  /*02c0*/  LDG.E.S8 R15, desc[UR6][R8.64] ;  /* 0x00000006080f7981 */ /* 0x000ee2000c1e1300 */
[----:B------:R-:W-:-:S03]  /*02d0*/  LEA.HI.X.SX32 R13, R13, UR9, 0x1, P0 ;  /* 0x000000090d0d7c11 */ /* 0x000fc600080f0eff */
[----:B------:R-:W5:Y:S04]  /*02e0*/  LDG.E.S8 R16, desc[UR6][R2.64+0x2] ;  /* 0x0000020602107981 */ /* 0x000f68000c1e1300 */
[----:B------:R-:W5:Y:S04]  /*02f0*/  LDG.E.S8 R17, desc[UR6][R2.64+0x1] ;  /* 0x0000010602117981 */ /* 0x000f68000c1e1300 */
[----:B------:R-:W5:Y:S01]  /*0300*/  LDG.E.S8 R12, desc[UR6][R12.64] ;  /* 0x000000060c0c7981 */ /* 0x000f62000c1e1300 */
[----:B--2---:R-:W-:Y:S02]  /*0310*/  IADD3 R5, PT, PT, R10, R14, R5 ;  /* 0x0000000e0a057210 */ /* 0x004fe40007ffe005 */
[----:B----4-:R-:W-:-:S02]  /*0320*/  ISETP.NE.AND P0, PT, R18, RZ, PT ;  /* 0x000000ff1200720c */ /* 0x010fc40003f05270 */
[----:B---3--:R-:W-:-:S04]  /*0330*/  IADD3 R5, PT, PT, R15, R5, R6 ;  /* 0x000000050f057210 */ /* 0x008fc80007ffe006 */
[----:B-----5:R-:W-:-:S05]  /*0340*/  IADD3 R5, PT, PT, R17, R5, R16 ;  /* 0x0000000511057210 */ /* 0x020fca0007ffe010 */
[----:B------:R-:W-:Y:S02]  /*0350*/  IMAD.IADD R5, R5, 0x1, R12 ;  /* 0x0000000105057824 */ /* 0x000fe400078e020c */
[----:B------:R-:W-:Y:S05]  /*0360*/  @!P0 BRA `(.L_x_2) ;  /* 0x0000000000208947 */ /* 0x000fea0003800000 */
[----:B------:R-:W0:Y:S01]  /*0370*/  LDCU.64 UR4, c[0x0][0x388] ;  /* 0x00007100ff0477ac */ /* 0x000e220008000a00 */
[----:B------:R-:W-:-:S04]  /*0380*/  LOP3.LUT R5, R5, 0xfffffffe, RZ, 0xc0, !PT ;  /* 0xfffffffe05057812 */ /* 0x000fc800078ec0ff */
[----:B------:R-:W-:-:S04]  /*0390*/  ISETP.NE.AND P0, PT, R5, 0x2, PT ;  /* 0x000000020500780c */ /* 0x000fc80003f05270 */
[----:B------:R-:W-:Y:S02]  /*03a0*/  SEL R3, RZ, 0x1, P0 ;  /* 0x00000001ff037807 */ /* 0x000fe40000000000 */
[----:B0-----:R-:W-:-:S04]  /*03b0*/  IADD3 R4, P1, PT, R4, UR4, RZ ;  /* 0x0000000404047c10 */ /* 0x001fc8000ff3e0ff */
[----:B------:R-:W-:-:S05]  /*03c0*/  IADD3.X R5, PT, PT, R0, UR5, RZ, P1, !PT ;  /* 0x0000000500057c10 */ /* 0x000fca0008ffe4ff */
[----:B------:R-:W-:Y:S01]  /*03d0*/  STG.E.U8 desc[UR6][R4.64+0x1], R3 ;  /* 0x0000010304007986 */ /* 0x000fe2000c101106 */
[----:B------:R-:W-:Y:S05]  /*03e0*/  EXIT ;  /* 0x000000000000794d */ /* 0x000fea0003800000 */
.L_x_2:
[----:B------:R-:W0:Y:S01]  /*03f0*/  LDCU.64 UR4, c[0x0][0x388] ;  /* 0x00007100ff0477ac */ /* 0x000e220008000a00 */
[----:B------:R-:W-:-:S04]  /*0400*/  ISETP.NE.AND P0, PT, R5, 0x3, PT ;  /* 0x000000030500780c */ /* 0x000fc80003f05270 */
[----:B------:R-:W-:Y:S02]  /*0410*/  SEL R3, RZ, 0x1, P0 ;  /* 0x00000001ff037807 */ /* 0x000fe40000000000 */
[----:B0-----:R-:W-:-:S04]  /*0420*/  IADD3 R4, P1, PT, R4, UR4, RZ ;  /* 0x0000000404047c10 */ /* 0x001fc8000ff3e0ff */
[----:B------:R-:W-:-:S05]  /*0430*/  IADD3.X R5, PT, PT, R0, UR5, RZ, P1, !PT ;  /* 0x0000000500057c10 */ /* 0x000fca0008ffe4ff */
[----:B------:R-:W-:Y:S01]  /*0440*/  STG.E.U8 desc[UR6][R4.64+0x1], R3 ;  /* 0x0000010304007986 */ /* 0x000fe2000c101106 */
[----:B------:R-:W-:Y:S05]  /*0450*/  EXIT ;  /* 0x000000000000794d */ /* 0x000fea0003800000 */
.L_x_3:
        /* <DEDUP_REMOVED lines=10> */
.L_x_5:


//--------------------- .nv.shared._Z13computeFrame2PcS_ii --------------------------
	.section	.nv.shared._Z13computeFrame2PcS_ii,"aw",@nobits
	.sectionflags	@""
	.align	16
	.zero		1024


//--------------------- .nv.shared.reserved.0     --------------------------
	.section	.nv.shared.reserved.0,"aw",@nobits
	.weak		__nv_reservedSMEM_offset_0_alias
	.size		__nv_reservedSMEM_offset_0_alias, 0, 64
	.other		__nv_reservedSMEM_offset_0_alias,@"STO_CUDA_RESERVED_SHARED STV_DEFAULT"
__nv_reservedSMEM_offset_0_alias:
	.zero		0
	.zero		64


//--------------------- .nv.shared._Z12computeFramePcS_ii --------------------------
	.section	.nv.shared._Z12computeFramePcS_ii,"aw",@nobits
	.sectionflags	@""
	.align	16
	.zero		1024


//--------------------- .nv.constant0._Z13computeFrame2PcS_ii --------------------------
	.section	.nv.constant0._Z13computeFrame2PcS_ii,"a",@progbits
	.sectionflags	@""
	.align	4
.nv.constant0._Z13computeFrame2PcS_ii:
	.zero		920


//--------------------- .nv.constant0._Z12computeFramePcS_ii --------------------------
	.section	.nv.constant0._Z12computeFramePcS_ii,"a",@progbits
	.sectionflags	@""
	.align	4
.nv.constant0._Z12computeFramePcS_ii:
	.zero		920


//--------------------- SYMBOLS --------------------------

	.type		.nv.reservedSmem.offset0,@object
	.size		.nv.reservedSmem.offset0,0x4
	.type		.nv.reservedSmem.cap,@object
	.size		.nv.reservedSmem.cap,0x4
